	.headerflags	@"EF_CUDA_TEXMODE_UNIFIED EF_CUDA_64BIT_ADDRESS EF_CUDA_ACCELERATORS EF_CUDA_SM90 EF_CUDA_VIRTUAL_SM(EF_CUDA_SM90)"
	.elftype	@"ET_EXEC"


//--------------------- .nv.info                  --------------------------
	.section	.nv.info,"",@"SHT_CUDA_INFO"
	.align	4


	//----- nvinfo : EIATTR_REGCOUNT
	.align		4
        /*0000*/ 	.byte	0x04, 0x2f
        /*0002*/ 	.short	(.L_3 - .L_2)
	.align		4
.L_2:
        /*0004*/ 	.word	index@(triton_poi_fused__native_batch_norm_legit_no_training_convolution_leaky_relu_1)
        /*0008*/ 	.word	0x00000020


	//----- nvinfo : EIATTR_MIN_STACK_SIZE
	.align		4
.L_3:
        /*000c*/ 	.byte	0x04, 0x12
        /*000e*/ 	.short	(.L_5 - .L_4)
	.align		4
.L_4:
        /*0010*/ 	.word	index@(triton_poi_fused__native_batch_norm_legit_no_training_convolution_leaky_relu_1)
        /*0014*/ 	.word	0x00000000


	//----- nvinfo : EIATTR_FRAME_SIZE
	.align		4
.L_5:
        /*0018*/ 	.byte	0x04, 0x11
        /*001a*/ 	.short	(.L_7 - .L_6)
	.align		4
.L_6:
        /*001c*/ 	.word	index@(triton_poi_fused__native_batch_norm_legit_no_training_convolution_leaky_relu_1)
        /*0020*/ 	.word	0x00000000


	//----- nvinfo : EIATTR_MIN_STACK_SIZE
	.align		4
.L_7:
        /*0024*/ 	.byte	0x04, 0x12
        /*0026*/ 	.short	(.L_9 - .L_8)
	.align		4
.L_8:
        /*0028*/ 	.word	index@(triton_poi_fused__native_batch_norm_legit_no_training_convolution_leaky_relu_1)
        /*002c*/ 	.word	0x00000000
.L_9:


//--------------------- .nv.info.triton_poi_fused__native_batch_norm_legit_no_training_convolution_leaky_relu_1 --------------------------
	.section	.nv.info.triton_poi_fused__native_batch_norm_legit_no_training_convolution_leaky_relu_1,"",@"SHT_CUDA_INFO"
	.sectionflags	@""
	.align	4


	//----- nvinfo : EIATTR_CUDA_API_VERSION
	.align		4
        /*0000*/ 	.byte	0x04, 0x37
        /*0002*/ 	.short	(.L_11 - .L_10)
.L_10:
        /*0004*/ 	.word	0x0000007c


	//----- nvinfo : EIATTR_KPARAM_INFO
	.align		4
.L_11:
        /*0008*/ 	.byte	0x04, 0x17
        /*000a*/ 	.short	(.L_13 - .L_12)
.L_12:
        /*000c*/ 	.word	0x00000000
        /*0010*/ 	.short	0x0007
        /*0012*/ 	.short	0x0038
        /*0014*/ 	.byte	0x00, 0xf0, 0x11, 0x00


	//----- nvinfo : EIATTR_KPARAM_INFO
	.align		4
.L_13:
        /*0018*/ 	.byte	0x04, 0x17
        /*001a*/ 	.short	(.L_15 - .L_14)
.L_14:
        /*001c*/ 	.word	0x00000000
        /*0020*/ 	.short	0x0006
        /*0022*/ 	.short	0x0030
        /*0024*/ 	.byte	0x00, 0xf4, 0x21, 0x00


	//----- nvinfo : EIATTR_KPARAM_INFO
	.align		4
.L_15:
        /*0028*/ 	.byte	0x04, 0x17
        /*002a*/ 	.short	(.L_17 - .L_16)
.L_16:
        /*002c*/ 	.word	0x00000000
        /*0030*/ 	.short	0x0005
        /*0032*/ 	.short	0x0028
        /*0034*/ 	.byte	0x00, 0xf4, 0x21, 0x00


	//----- nvinfo : EIATTR_KPARAM_INFO
	.align		4
.L_17:
        /*0038*/ 	.byte	0x04, 0x17
        /*003a*/ 	.short	(.L_19 - .L_18)
.L_18:
        /*003c*/ 	.word	0x00000000
        /*0040*/ 	.short	0x0004
        /*0042*/ 	.short	0x0020
        /*0044*/ 	.byte	0x00, 0xf4, 0x21, 0x00


	//----- nvinfo : EIATTR_KPARAM_INFO
	.align		4
.L_19:
        /*0048*/ 	.byte	0x04, 0x17
        /*004a*/ 	.short	(.L_21 - .L_20)
.L_20:
        /*004c*/ 	.word	0x00000000
        /*0050*/ 	.short	0x0003
        /*0052*/ 	.short	0x0018
        /*0054*/ 	.byte	0x00, 0xf4, 0x21, 0x00


	//----- nvinfo : EIATTR_KPARAM_INFO
	.align		4
.L_21:
        /*0058*/ 	.byte	0x04, 0x17
        /*005a*/ 	.short	(.L_23 - .L_22)
.L_22:
        /*005c*/ 	.word	0x00000000
        /*0060*/ 	.short	0x0002
        /*0062*/ 	.short	0x0010
        /*0064*/ 	.byte	0x00, 0xf4, 0x21, 0x00


	//----- nvinfo : EIATTR_KPARAM_INFO
	.align		4
.L_23:
        /*0068*/ 	.byte	0x04, 0x17
        /*006a*/ 	.short	(.L_25 - .L_24)
.L_24:
        /*006c*/ 	.word	0x00000000
        /*0070*/ 	.short	0x0001
        /*0072*/ 	.short	0x0008
        /*0074*/ 	.byte	0x00, 0xf4, 0x21, 0x00


	//----- nvinfo : EIATTR_KPARAM_INFO
	.align		4
.L_25:
        /*0078*/ 	.byte	0x04, 0x17
        /*007a*/ 	.short	(.L_27 - .L_26)
.L_26:
        /*007c*/ 	.word	0x00000000
        /*0080*/ 	.short	0x0000
        /*0082*/ 	.short	0x0000
        /*0084*/ 	.byte	0x00, 0xf4, 0x21, 0x00


	//----- nvinfo : EIATTR_SPARSE_MMA_MASK
	.align		4
.L_27:
        /*0088*/ 	.byte	0x03, 0x50
        /*008a*/ 	.short	0x0000


	//----- nvinfo : EIATTR_MAXREG_COUNT
	.align		4
        /*008c*/ 	.byte	0x03, 0x1b
        /*008e*/ 	.short	0x00ff


	//----- nvinfo : EIATTR_EXIT_INSTR_OFFSETS
	.align		4
        /*0090*/ 	.byte	0x04, 0x1c
        /*0092*/ 	.short	(.L_29 - .L_28)


	//   ....[0]....
.L_28:
        /*0094*/ 	.word	0x000005f0


	//   ....[1]....
        /*0098*/ 	.word	0x00000610


	//----- nvinfo : EIATTR_REQNTID
	.align		4
.L_29:
        /*009c*/ 	.byte	0x04, 0x10
        /*009e*/ 	.short	(.L_31 - .L_30)
.L_30:
        /*00a0*/ 	.word	0x00000080
        /*00a4*/ 	.word	0x00000001
        /*00a8*/ 	.word	0x00000001


	//----- nvinfo : EIATTR_CBANK_PARAM_SIZE
	.align		4
.L_31:
        /*00ac*/ 	.byte	0x03, 0x19
        /*00ae*/ 	.short	0x003c


	//----- nvinfo : EIATTR_PARAM_CBANK
	.align		4
        /*00b0*/ 	.byte	0x04, 0x0a
        /*00b2*/ 	.short	(.L_33 - .L_32)
	.align		4
.L_32:
        /*00b4*/ 	.word	index@(.nv.constant0.triton_poi_fused__native_batch_norm_legit_no_training_convolution_leaky_relu_1)
        /*00b8*/ 	.short	0x0210
        /*00ba*/ 	.short	0x003c


	//----- nvinfo : EIATTR_SW_WAR
	.align		4
.L_33:
        /*00bc*/ 	.byte	0x04, 0x36
        /*00be*/ 	.short	(.L_35 - .L_34)
.L_34:
        /*00c0*/ 	.word	0x00000008
.L_35:


//--------------------- .nv.callgraph             --------------------------
	.section	.nv.callgraph,"",@"SHT_CUDA_CALLGRAPH"
	.align	4
	.sectionentsize	8
	.align		4
        /*0000*/ 	.word	0x00000000
	.align		4
        /*0004*/ 	.word	0xffffffff
	.align		4
        /*0008*/ 	.word	0x00000000
	.align		4
        /*000c*/ 	.word	0xfffffffe
	.align		4
        /*0010*/ 	.word	0x00000000
	.align		4
        /*0014*/ 	.word	0xfffffffd
	.align		4
        /*0018*/ 	.word	0x00000000
	.align		4
        /*001c*/ 	.word	0xfffffffc


//--------------------- .nv.constant4             --------------------------
	.section	.nv.constant4,"a",@progbits
	.align	8
	.align		8
.nv.constant4:
        /*0000*/ 	.dword	_$_str
	.align		8
        /*0008*/ 	.dword	_$_str_$_2


//--------------------- .text.triton_poi_fused__native_batch_norm_legit_no_training_convolution_leaky_relu_1 --------------------------
	.section	.text.triton_poi_fused__native_batch_norm_legit_no_training_convolution_leaky_relu_1,"ax",@progbits
	.align	128
        .global         triton_poi_fused__native_batch_norm_legit_no_training_convolution_leaky_relu_1
        .type           triton_poi_fused__native_batch_norm_legit_no_training_convolution_leaky_relu_1,@function
        .size           triton_poi_fused__native_batch_norm_legit_no_training_convolution_leaky_relu_1,(.L_x_1 - triton_poi_fused__native_batch_norm_legit_no_training_convolution_leaky_relu_1)
        .other          triton_poi_fused__native_batch_norm_legit_no_training_convolution_leaky_relu_1,@"STO_CUDA_ENTRY STV_DEFAULT"
triton_poi_fused__native_batch_norm_legit_no_training_convolution_leaky_relu_1:
.text.triton_poi_fused__native_batch_norm_legit_no_training_convolution_leaky_relu_1:
[----:B------:R-:W0:Y:S01]  /*0000*/  LDC R1, c[0x0][0x28] ;  /* 0x00000a00ff017b82 */ /* 0x000e220000000800 */
[----:B------:R-:W1:Y:S07]  /*0010*/  S2R R0, SR_TID.X ;  /* 0x0000000000007919 */ /* 0x000e6e0000002100 */
[----:B------:R-:W2:Y:S01]  /*0020*/  LDC.64 R2, c[0x0][0x230] ;  /* 0x00008c00ff027b82 */ /* 0x000ea20000000a00 */
[----:B------:R-:W-:Y:S01]  /*0030*/  CS2R R18, SRZ ;  /* 0x0000000000127805 */ /* 0x000fe2000001ff00 */
[----:B------:R-:W-:Y:S01]  /*0040*/  ULDC.64 UR4, c[0x0][0x208] ;  /* 0x0000820000047ab9 */ /* 0x000fe20000000a00 */
[----:B------:R-:W3:Y:S05]  /*0050*/  S2R R17, SR_CTAID.X ;  /* 0x0000000000117919 */ /* 0x000eea0000002500 */
[----:B------:R-:W4:Y:S08]  /*0060*/  LDC.64 R10, c[0x0][0x220] ;  /* 0x00008800ff0a7b82 */ /* 0x000f300000000a00 */
[----:B------:R-:W5:Y:S08]  /*0070*/  LDC.64 R8, c[0x0][0x210] ;  /* 0x00008400ff087b82 */ /* 0x000f700000000a00 */
[----:B------:R-:W2:Y:S01]  /*0080*/  LDC.64 R14, c[0x0][0x228] ;  /* 0x00008a00ff0e7b82 */ /* 0x000ea20000000a00 */
[----:B-1----:R-:W-:-:S04]  /*0090*/  SHF.L.U32 R0, R0, 0x1, RZ ;  /* 0x0000000100007819 */ /* 0x002fc800000006ff */
[----:B------:R-:W-:-:S04]  /*00a0*/  LOP3.LUT R0, R0, 0xfe, RZ, 0xc0, !PT ;  /* 0x000000fe00007812 */ /* 0x000fc800078ec0ff */
[----:B---3--:R-:W-:-:S04]  /*00b0*/  LEA R17, R17, R0, 0x8 ;  /* 0x0000000011117211 */ /* 0x008fc800078e40ff */
[----:B------:R-:W-:Y:S01]  /*00c0*/  IADD3 R0, R17, 0x1, RZ ;  /* 0x0000000111007810 */ /* 0x000fe20007ffe0ff */
[C---:B------:R-:W-:Y:S01]  /*00d0*/  IMAD.HI R4, R17.reuse, 0x38e38e39, RZ ;  /* 0x38e38e3911047827 */ /* 0x040fe200078e02ff */
[----:B------:R-:W-:-:S03]  /*00e0*/  ISETP.GE.AND P0, PT, R17, 0x90, PT ;  /* 0x000000901100780c */ /* 0x000fc60003f06270 */
[----:B------:R-:W-:Y:S01]  /*00f0*/  IMAD.HI R0, R0, 0x38e38e39, RZ ;  /* 0x38e38e3900007827 */ /* 0x000fe200078e02ff */
[----:B------:R-:W-:-:S04]  /*0100*/  SHF.R.S32.HI R5, RZ, 0x1, R4 ;  /* 0x00000001ff057819 */ /* 0x000fc80000011404 */
[----:B------:R-:W-:Y:S02]  /*0110*/  SHF.R.S32.HI R7, RZ, 0x1, R0 ;  /* 0x00000001ff077819 */ /* 0x000fe40000011400 */
[----:B------:R-:W-:Y:S02]  /*0120*/  LEA.HI R5, R4, R5, RZ, 0x1 ;  /* 0x0000000504057211 */ /* 0x000fe400078f08ff */
[----:B------:R-:W-:Y:S02]  /*0130*/  LEA.HI R0, R0, R7, RZ, 0x1 ;  /* 0x0000000700007211 */ /* 0x000fe400078f08ff */
[----:B------:R-:W-:Y:S02]  /*0140*/  SHF.R.S32.HI R4, RZ, 0x1f, R5 ;  /* 0x0000001fff047819 */ /* 0x000fe40000011405 */
[----:B------:R-:W-:Y:S02]  /*0150*/  SHF.R.S32.HI R7, RZ, 0x1f, R0 ;  /* 0x0000001fff077819 */ /* 0x000fe40000011400 */
[----:B------:R-:W-:-:S02]  /*0160*/  LEA.HI R4, R4, R5, RZ, 0x2 ;  /* 0x0000000504047211 */ /* 0x000fc400078f10ff */
[----:B------:R-:W-:Y:S02]  /*0170*/  LEA.HI R7, R7, R0, RZ, 0x2 ;  /* 0x0000000007077211 */ /* 0x000fe400078f10ff */
[----:B------:R-:W-:Y:S02]  /*0180*/  LOP3.LUT R4, R4, 0xfffffffc, RZ, 0xc0, !PT ;  /* 0xfffffffc04047812 */ /* 0x000fe400078ec0ff */
[----:B------:R-:W-:Y:S02]  /*0190*/  LOP3.LUT R23, R7, 0xfffffffc, RZ, 0xc0, !PT ;  /* 0xfffffffc07177812 */ /* 0x000fe400078ec0ff */
[----:B------:R-:W-:Y:S02]  /*01a0*/  IADD3 R25, R5, -R4, RZ ;  /* 0x8000000405197210 */ /* 0x000fe40007ffe0ff */
[----:B------:R-:W-:Y:S01]  /*01b0*/  IADD3 R23, R0, -R23, RZ ;  /* 0x8000001700177210 */ /* 0x000fe20007ffe0ff */
[----:B------:R-:W-:Y:S01]  /*01c0*/  HFMA2.MMA R0, -RZ, RZ, 0, 0 ;  /* 0x00000000ff007435 */ /* 0x000fe200000001ff */
[----:B------:R-:W1:Y:S01]  /*01d0*/  LDC.64 R4, c[0x0][0x240] ;  /* 0x00009000ff047b82 */ /* 0x000e620000000a00 */
[----:B--2---:R-:W-:-:S04]  /*01e0*/  IMAD.WIDE R6, R25, 0x4, R2 ;  /* 0x0000000419067825 */ /* 0x004fc800078e0202 */
[----:B------:R-:W-:Y:S01]  /*01f0*/  IMAD.WIDE R12, R23, 0x4, R2 ;  /* 0x00000004170c7825 */ /* 0x000fe200078e0202 */
[----:B------:R2:W3:Y:S02]  /*0200*/  @!P0 LDG.E.EL R18, desc[UR4][R6.64] ;  /* 0x0000000406128981 */ /* 0x0004e4000c2e1900 */
[----:B------:R-:W1:Y:S02]  /*0210*/  LDC.64 R2, c[0x0][0x238] ;  /* 0x00008e00ff027b82 */ /* 0x000e640000000a00 */
[----:B------:R5:W3:Y:S01]  /*0220*/  @!P0 LDG.E.EL R0, desc[UR4][R12.64] ;  /* 0x000000040c008981 */ /* 0x000ae2000c2e1900 */
[----:B------:R-:W-:Y:S01]  /*0230*/  CS2R R20, SRZ ;  /* 0x0000000000147805 */ /* 0x000fe2000001ff00 */
[----:B----4-:R-:W-:Y:S01]  /*0240*/  IMAD.WIDE R26, R25, 0x4, R10 ;  /* 0x00000004191a7825 */ /* 0x010fe200078e020a */
[----:B--2---:R-:W-:-:S03]  /*0250*/  CS2R R6, SRZ ;  /* 0x0000000000067805 */ /* 0x004fc6000001ff00 */
[----:B------:R-:W-:Y:S01]  /*0260*/  IMAD.WIDE R10, R23, 0x4, R10 ;  /* 0x00000004170a7825 */ /* 0x000fe200078e020a */
[----:B------:R-:W-:Y:S01]  /*0270*/  MOV R16, RZ ;  /* 0x000000ff00107202 */ /* 0x000fe20000000f00 */
[----:B------:R1:W2:Y:S02]  /*0280*/  @!P0 LDG.E.EL R21, desc[UR4][R26.64] ;  /* 0x000000041a158981 */ /* 0x0002a4000c2e1900 */
[----:B-----5:R-:W-:Y:S02]  /*0290*/  IMAD.WIDE R8, R17, 0x4, R8 ;  /* 0x0000000411087825 */ /* 0x020fe400078e0208 */
[----:B------:R4:W5:Y:S02]  /*02a0*/  @!P0 LDG.E.EL R20, desc[UR4][R10.64] ;  /* 0x000000040a148981 */ /* 0x000964000c2e1900 */
[--C-:B0-----:R-:W-:Y:S02]  /*02b0*/  IMAD.WIDE R12, R25, 0x4, R14.reuse ;  /* 0x00000004190c7825 */ /* 0x101fe400078e020e */
[----:B------:R-:W2:Y:S02]  /*02c0*/  @!P0 LDG.E.64 R6, desc[UR4][R8.64] ;  /* 0x0000000408068981 */ /* 0x000ea4000c1e1b00 */
[----:B------:R-:W-:Y:S01]  /*02d0*/  IMAD.WIDE R14, R23, 0x4, R14 ;  /* 0x00000004170e7825 */ /* 0x000fe200078e020e */
[----:B------:R-:W-:Y:S01]  /*02e0*/  HFMA2.MMA R29, -RZ, RZ, 0, 0 ;  /* 0x00000000ff1d7435 */ /* 0x000fe200000001ff */
[----:B------:R-:W2:Y:S02]  /*02f0*/  @!P0 LDG.E.EL R19, desc[UR4][R12.64] ;  /* 0x000000040c138981 */ /* 0x000ea4000c2e1900 */
[----:B-1----:R-:W-:-:S02]  /*0300*/  IMAD.WIDE R26, R25, 0x4, R2 ;  /* 0x00000004191a7825 */ /* 0x002fc400078e0202 */
[----:B------:R-:W2:Y:S02]  /*0310*/  @!P0 LDG.E.EL R16, desc[UR4][R14.64] ;  /* 0x000000040e108981 */ /* 0x000ea4000c2e1900 */
[----:B------:R-:W-:Y:S01]  /*0320*/  IMAD.WIDE R24, R25, 0x4, R4 ;  /* 0x0000000419187825 */ /* 0x000fe200078e0204 */
[----:B----4-:R-:W-:-:S03]  /*0330*/  MOV R10, RZ ;  /* 0x000000ff000a7202 */ /* 0x010fc60000000f00 */
[C---:B------:R-:W-:Y:S01]  /*0340*/  IMAD.WIDE R2, R23.reuse, 0x4, R2 ;  /* 0x0000000417027825 */ /* 0x040fe200078e0202 */
[----:B------:R-:W4:Y:S03]  /*0350*/  @!P0 LDG.E.EL R29, desc[UR4][R24.64] ;  /* 0x00000004181d8981 */ /* 0x000f26000c2e1900 */
[----:B------:R-:W-:Y:S01]  /*0360*/  IMAD.WIDE R4, R23, 0x4, R4 ;  /* 0x0000000417047825 */ /* 0x000fe200078e0204 */
[----:B------:R-:W-:-:S04]  /*0370*/  CS2R R22, SRZ ;  /* 0x0000000000167805 */ /* 0x000fc8000001ff00 */
[----:B------:R-:W4:Y:S04]  /*0380*/  @!P0 LDG.E.EL R10, desc[UR4][R4.64] ;  /* 0x00000004040a8981 */ /* 0x000f28000c2e1900 */
[----:B------:R-:W4:Y:S04]  /*0390*/  @!P0 LDG.E.EL R22, desc[UR4][R26.64] ;  /* 0x000000041a168981 */ /* 0x000f28000c2e1900 */
[----:B------:R0:W4:Y:S02]  /*03a0*/  @!P0 LDG.E.EL R23, desc[UR4][R2.64] ;  /* 0x0000000402178981 */ /* 0x000124000c2e1900 */
[----:B0-----:R-:W-:Y:S01]  /*03b0*/  HFMA2.MMA R3, -RZ, RZ, 1.625, 0 ;  /* 0x3e800000ff037435 */ /* 0x001fe200000001ff */
[----:B---3--:R-:W-:Y:S01]  /*03c0*/  FADD R18, R18, 9.9999997473787516356e-06 ;  /* 0x3727c5ac12127421 */ /* 0x008fe20000000000 */
[----:B------:R-:W-:-:S03]  /*03d0*/  FADD R0, R0, 9.9999997473787516356e-06 ;  /* 0x3727c5ac00007421 */ /* 0x000fc60000000000 */
[----:B------:R-:W0:Y:S08]  /*03e0*/  MUFU.SQRT R11, R18 ;  /* 0x00000012000b7308 */ /* 0x000e300000002000 */
[----:B------:R-:W1:Y:S01]  /*03f0*/  MUFU.SQRT R12, R0 ;  /* 0x00000000000c7308 */ /* 0x000e620000002000 */
[C---:B0-----:R-:W-:Y:S02]  /*0400*/  FSETP.GT.AND P1, PT, R11.reuse, 8.50705917302346158658e+37, PT ;  /* 0x7e8000000b00780b */ /* 0x041fe40003f24000 */
[----:B------:R-:W-:-:S02]  /*0410*/  FSETP.GEU.AND P3, PT, R11, 1.175494350822287508e-38, PT ;  /* 0x008000000b00780b */ /* 0x000fc40003f6e000 */
[C---:B-1----:R-:W-:Y:S02]  /*0420*/  FSETP.GT.AND P2, PT, R12.reuse, 8.50705917302346158658e+37, PT ;  /* 0x7e8000000c00780b */ /* 0x042fe40003f44000 */
[----:B------:R-:W-:-:S07]  /*0430*/  FSETP.GEU.AND P4, PT, R12, 1.175494350822287508e-38, PT ;  /* 0x008000000c00780b */ /* 0x000fce0003f8e000 */
[----:B------:R-:W-:-:S04]  /*0440*/  @P1 FMUL R11, R11, 0.25 ;  /* 0x3e8000000b0b1820 */ /* 0x000fc80000400000 */
[----:B------:R-:W-:Y:S01]  /*0450*/  @!P3 FMUL R11, R11, 16777216 ;  /* 0x4b8000000b0bb820 */ /* 0x000fe20000400000 */
[----:B------:R-:W-:-:S04]  /*0460*/  @P2 FMUL R12, R12, 0.25 ;  /* 0x3e8000000c0c2820 */ /* 0x000fc80000400000 */
[----:B------:R-:W-:Y:S01]  /*0470*/  @!P4 FMUL R12, R12, 16777216 ;  /* 0x4b8000000c0cc820 */ /* 0x000fe20000400000 */
[----:B------:R-:W0:Y:S01]  /*0480*/  MUFU.RCP R11, R11 ;  /* 0x0000000b000b7308 */ /* 0x000e220000001000 */
[----:B------:R-:W-:-:S07]  /*0490*/  FSEL R0, R3, 1, P1 ;  /* 0x3f80000003007808 */ /* 0x000fce0000800000 */
[----:B------:R-:W1:Y:S01]  /*04a0*/  MUFU.RCP R12, R12 ;  /* 0x0000000c000c7308 */ /* 0x000e620000001000 */
[----:B------:R-:W-:Y:S01]  /*04b0*/  FSEL R3, R3, 1, P2 ;  /* 0x3f80000003037808 */ /* 0x000fe20001000000 */
[----:B------:R-:W-:Y:S01]  /*04c0*/  @!P3 FMUL R0, R0, 16777216 ;  /* 0x4b8000000000b820 */ /* 0x000fe20000400000 */
[----:B--2---:R-:W-:Y:S01]  /*04d0*/  FADD R6, R21, R6 ;  /* 0x0000000615067221 */ /* 0x004fe20000000000 */
[----:B-----5:R-:W-:Y:S02]  /*04e0*/  FADD R7, R20, R7 ;  /* 0x0000000714077221 */ /* 0x020fe40000000000 */
[----:B------:R-:W-:Y:S01]  /*04f0*/  @!P4 FMUL R3, R3, 16777216 ;  /* 0x4b8000000303c820 */ /* 0x000fe20000400000 */
[----:B0-----:R-:W-:Y:S01]  /*0500*/  FMUL R0, R11, R0 ;  /* 0x000000000b007220 */ /* 0x001fe20000400000 */
[----:B------:R-:W-:Y:S01]  /*0510*/  FADD R19, R6, -R19 ;  /* 0x8000001306137221 */ /* 0x000fe20000000000 */
[----:B------:R-:W-:Y:S01]  /*0520*/  FADD R16, R7, -R16 ;  /* 0x8000001007107221 */ /* 0x000fe20000000000 */
[----:B-1----:R-:W-:-:S02]  /*0530*/  FMUL R5, R12, R3 ;  /* 0x000000030c057220 */ /* 0x002fc40000400000 */
[----:B------:R-:W0:Y:S01]  /*0540*/  LDC.64 R2, c[0x0][0x218] ;  /* 0x00008600ff027b82 */ /* 0x000e220000000a00 */
[----:B------:R-:W-:Y:S01]  /*0550*/  FMUL R0, R19, R0 ;  /* 0x0000000013007220 */ /* 0x000fe20000400000 */
[----:B------:R-:W-:-:S03]  /*0560*/  FMUL R5, R16, R5 ;  /* 0x0000000510057220 */ /* 0x000fc60000400000 */
[----:B----4-:R-:W-:Y:S01]  /*0570*/  FFMA R22, R0, R22, R29 ;  /* 0x0000001600167223 */ /* 0x010fe2000000001d */
[----:B------:R-:W-:-:S04]  /*0580*/  FFMA R23, R5, R23, R10 ;  /* 0x0000001705177223 */ /* 0x000fc8000000000a */
[C---:B------:R-:W-:Y:S02]  /*0590*/  FSETP.GT.AND P1, PT, R22.reuse, RZ, PT ;  /* 0x000000ff1600720b */ /* 0x040fe40003f24000 */
[----:B------:R-:W-:Y:S01]  /*05a0*/  FSETP.GT.AND P2, PT, R23, RZ, PT ;  /* 0x000000ff1700720b */ /* 0x000fe20003f44000 */
[----:B------:R1:W-:Y:S10]  /*05b0*/  @!P0 STG.E.64 desc[UR4][R8.64], R6 ;  /* 0x0000000608008986 */ /* 0x0003f4000c101b04 */
[----:B------:R-:W-:Y:S01]  /*05c0*/  @!P1 FMUL R22, R22, 0.20000000298023223877 ;  /* 0x3e4ccccd16169820 */ /* 0x000fe20000400000 */
[----:B0-----:R-:W-:-:S04]  /*05d0*/  IMAD.WIDE R2, R17, 0x4, R2 ;  /* 0x0000000411027825 */ /* 0x001fc800078e0202 */
[----:B------:R-:W-:Y:S01]  /*05e0*/  @!P2 FMUL R23, R23, 0.20000000298023223877 ;  /* 0x3e4ccccd1717a820 */ /* 0x000fe20000400000 */
[----:B------:R-:W-:Y:S06]  /*05f0*/  @P0 EXIT ;  /* 0x000000000000094d */ /* 0x000fec0003800000 */
[----:B------:R-:W-:Y:S01]  /*0600*/  STG.E.64 desc[UR4][R2.64], R22 ;  /* 0x0000001602007986 */ /* 0x000fe2000c101b04 */
[----:B------:R-:W-:Y:S05]  /*0610*/  EXIT ;  /* 0x000000000000794d */ /* 0x000fea0003800000 */
.L_x_0:
[----:B------:R-:W-:-:S00]  /*0620*/  BRA `(.L_x_0) ;  /* 0xfffffffc00fc7947 */ /* 0x000fc0000383ffff */
[----:B------:R-:W-:-:S00]  /*0630*/  NOP ;  /* 0x0000000000007918 */ /* 0x000fc00000000000 */
        /* <DEDUP_REMOVED lines=12> */
.L_x_1:


//--------------------- .nv.global.init           --------------------------
	.section	.nv.global.init,"aw",@progbits
.nv.global.init:
	.type		_$_str,@object
	.size		_$_str,(_$_str_$_2 - _$_str)
_$_str:
        /*0000*/ 	.byte	0x5f, 0x5f, 0x43, 0x55, 0x44, 0x41, 0x5f, 0x46, 0x54, 0x5a, 0x00
	.type		_$_str_$_2,@object
	.size		_$_str_$_2,(.L_1 - _$_str_$_2)
_$_str_$_2:
        /*000b*/ 	.byte	0x5f, 0x5f, 0x43, 0x55, 0x44, 0x41, 0x5f, 0x50, 0x52, 0x45, 0x43, 0x5f, 0x53, 0x51, 0x52, 0x54
        /*001b*/ 	.byte	0x00
.L_1:


//--------------------- .nv.constant0.triton_poi_fused__native_batch_norm_legit_no_training_convolution_leaky_relu_1 --------------------------
	.section	.nv.constant0.triton_poi_fused__native_batch_norm_legit_no_training_convolution_leaky_relu_1,"a",@progbits
	.sectionflags	@""
	.align	4
.nv.constant0.triton_poi_fused__native_batch_norm_legit_no_training_convolution_leaky_relu_1:
	.zero		588
